	.headerflags	@"EF_CUDA_TEXMODE_UNIFIED EF_CUDA_64BIT_ADDRESS EF_CUDA_ACCELERATORS EF_CUDA_SM90 EF_CUDA_VIRTUAL_SM(EF_CUDA_SM90)"
	.elftype	@"ET_EXEC"


//--------------------- .nv.info                  --------------------------
	.section	.nv.info,"",@"SHT_CUDA_INFO"
	.align	4


	//----- nvinfo : EIATTR_REGCOUNT
	.align		4
        /*0000*/ 	.byte	0x04, 0x2f
        /*0002*/ 	.short	(.L_1 - .L_0)
	.align		4
.L_0:
        /*0004*/ 	.word	index@(triton_poi_fused_add_convolution_native_batch_norm_backward_63)
        /*0008*/ 	.word	0x00000016


	//----- nvinfo : EIATTR_MIN_STACK_SIZE
	.align		4
.L_1:
        /*000c*/ 	.byte	0x04, 0x12
        /*000e*/ 	.short	(.L_3 - .L_2)
	.align		4
.L_2:
        /*0010*/ 	.word	index@(triton_poi_fused_add_convolution_native_batch_norm_backward_63)
        /*0014*/ 	.word	0x00000000


	//----- nvinfo : EIATTR_FRAME_SIZE
	.align		4
.L_3:
        /*0018*/ 	.byte	0x04, 0x11
        /*001a*/ 	.short	(.L_5 - .L_4)
	.align		4
.L_4:
        /*001c*/ 	.word	index@(triton_poi_fused_add_convolution_native_batch_norm_backward_63)
        /*0020*/ 	.word	0x00000000


	//----- nvinfo : EIATTR_MIN_STACK_SIZE
	.align		4
.L_5:
        /*0024*/ 	.byte	0x04, 0x12
        /*0026*/ 	.short	(.L_7 - .L_6)
	.align		4
.L_6:
        /*0028*/ 	.word	index@(triton_poi_fused_add_convolution_native_batch_norm_backward_63)
        /*002c*/ 	.word	0x00000000
.L_7:


//--------------------- .nv.info.triton_poi_fused_add_convolution_native_batch_norm_backward_63 --------------------------
	.section	.nv.info.triton_poi_fused_add_convolution_native_batch_norm_backward_63,"",@"SHT_CUDA_INFO"
	.sectionflags	@""
	.align	4


	//----- nvinfo : EIATTR_CUDA_API_VERSION
	.align		4
        /*0000*/ 	.byte	0x04, 0x37
        /*0002*/ 	.short	(.L_9 - .L_8)
.L_8:
        /*0004*/ 	.word	0x0000007c


	//----- nvinfo : EIATTR_KPARAM_INFO
	.align		4
.L_9:
        /*0008*/ 	.byte	0x04, 0x17
        /*000a*/ 	.short	(.L_11 - .L_10)
.L_10:
        /*000c*/ 	.word	0x00000000
        /*0010*/ 	.short	0x0004
        /*0012*/ 	.short	0x0020
        /*0014*/ 	.byte	0x00, 0xf0, 0x11, 0x00


	//----- nvinfo : EIATTR_KPARAM_INFO
	.align		4
.L_11:
        /*0018*/ 	.byte	0x04, 0x17
        /*001a*/ 	.short	(.L_13 - .L_12)
.L_12:
        /*001c*/ 	.word	0x00000000
        /*0020*/ 	.short	0x0003
        /*0022*/ 	.short	0x0018
        /*0024*/ 	.byte	0x00, 0xf4, 0x21, 0x00


	//----- nvinfo : EIATTR_KPARAM_INFO
	.align		4
.L_13:
        /*0028*/ 	.byte	0x04, 0x17
        /*002a*/ 	.short	(.L_15 - .L_14)
.L_14:
        /*002c*/ 	.word	0x00000000
        /*0030*/ 	.short	0x0002
        /*0032*/ 	.short	0x0010
        /*0034*/ 	.byte	0x00, 0xf4, 0x21, 0x00


	//----- nvinfo : EIATTR_KPARAM_INFO
	.align		4
.L_15:
        /*0038*/ 	.byte	0x04, 0x17
        /*003a*/ 	.short	(.L_17 - .L_16)
.L_16:
        /*003c*/ 	.word	0x00000000
        /*0040*/ 	.short	0x0001
        /*0042*/ 	.short	0x0008
        /*0044*/ 	.byte	0x00, 0xf4, 0x21, 0x00


	//----- nvinfo : EIATTR_KPARAM_INFO
	.align		4
.L_17:
        /*0048*/ 	.byte	0x04, 0x17
        /*004a*/ 	.short	(.L_19 - .L_18)
.L_18:
        /*004c*/ 	.word	0x00000000
        /*0050*/ 	.short	0x0000
        /*0052*/ 	.short	0x0000
        /*0054*/ 	.byte	0x00, 0xf4, 0x21, 0x00


	//----- nvinfo : EIATTR_SPARSE_MMA_MASK
	.align		4
.L_19:
        /*0058*/ 	.byte	0x03, 0x50
        /*005a*/ 	.short	0x0000


	//----- nvinfo : EIATTR_MAXREG_COUNT
	.align		4
        /*005c*/ 	.byte	0x03, 0x1b
        /*005e*/ 	.short	0x00ff


	//----- nvinfo : EIATTR_EXIT_INSTR_OFFSETS
	.align		4
        /*0060*/ 	.byte	0x04, 0x1c
        /*0062*/ 	.short	(.L_21 - .L_20)


	//   ....[0]....
.L_20:
        /*0064*/ 	.word	0x00000230


	//   ....[1]....
        /*0068*/ 	.word	0x00000250


	//----- nvinfo : EIATTR_REQNTID
	.align		4
.L_21:
        /*006c*/ 	.byte	0x04, 0x10
        /*006e*/ 	.short	(.L_23 - .L_22)
.L_22:
        /*0070*/ 	.word	0x00000020
        /*0074*/ 	.word	0x00000001
        /*0078*/ 	.word	0x00000001


	//----- nvinfo : EIATTR_CBANK_PARAM_SIZE
	.align		4
.L_23:
        /*007c*/ 	.byte	0x03, 0x19
        /*007e*/ 	.short	0x0024


	//----- nvinfo : EIATTR_PARAM_CBANK
	.align		4
        /*0080*/ 	.byte	0x04, 0x0a
        /*0082*/ 	.short	(.L_25 - .L_24)
	.align		4
.L_24:
        /*0084*/ 	.word	index@(.nv.constant0.triton_poi_fused_add_convolution_native_batch_norm_backward_63)
        /*0088*/ 	.short	0x0210
        /*008a*/ 	.short	0x0024


	//----- nvinfo : EIATTR_SW_WAR
	.align		4
.L_25:
        /*008c*/ 	.byte	0x04, 0x36
        /*008e*/ 	.short	(.L_27 - .L_26)
.L_26:
        /*0090*/ 	.word	0x00000008
.L_27:


//--------------------- .nv.callgraph             --------------------------
	.section	.nv.callgraph,"",@"SHT_CUDA_CALLGRAPH"
	.align	4
	.sectionentsize	8
	.align		4
        /*0000*/ 	.word	0x00000000
	.align		4
        /*0004*/ 	.word	0xffffffff
	.align		4
        /*0008*/ 	.word	0x00000000
	.align		4
        /*000c*/ 	.word	0xfffffffe
	.align		4
        /*0010*/ 	.word	0x00000000
	.align		4
        /*0014*/ 	.word	0xfffffffd
	.align		4
        /*0018*/ 	.word	0x00000000
	.align		4
        /*001c*/ 	.word	0xfffffffc


//--------------------- .text.triton_poi_fused_add_convolution_native_batch_norm_backward_63 --------------------------
	.section	.text.triton_poi_fused_add_convolution_native_batch_norm_backward_63,"ax",@progbits
	.align	128
        .global         triton_poi_fused_add_convolution_native_batch_norm_backward_63
        .type           triton_poi_fused_add_convolution_native_batch_norm_backward_63,@function
        .size           triton_poi_fused_add_convolution_native_batch_norm_backward_63,(.L_x_1 - triton_poi_fused_add_convolution_native_batch_norm_backward_63)
        .other          triton_poi_fused_add_convolution_native_batch_norm_backward_63,@"STO_CUDA_ENTRY STV_DEFAULT"
triton_poi_fused_add_convolution_native_batch_norm_backward_63:
.text.triton_poi_fused_add_convolution_native_batch_norm_backward_63:
[----:B------:R-:W0:Y:S02]  /*0000*/  LDC R1, c[0x0][0x28] ;  /* 0x00000a00ff017b82 */ /* 0x000e240000000800 */
[----:B------:R-:W1:Y:S01]  /*0010*/  S2R R0, SR_TID.X ;  /* 0x0000000000007919 */ /* 0x000e620000002100 */
[----:B------:R-:W2:Y:S01]  /*0020*/  LDC.64 R4, c[0x0][0x218] ;  /* 0x00008600ff047b82 */ /* 0x000ea20000000a00 */
[----:B------:R-:W-:Y:S02]  /*0030*/  CS2R R16, SRZ ;  /* 0x0000000000107805 */ /* 0x000fe4000001ff00 */
[----:B------:R-:W-:Y:S01]  /*0040*/  CS2R R14, SRZ ;  /* 0x00000000000e7805 */ /* 0x000fe2000001ff00 */
[----:B------:R-:W3:Y:S01]  /*0050*/  S2R R11, SR_CTAID.X ;  /* 0x00000000000b7919 */ /* 0x000ee20000002500 */
[----:B------:R-:W-:-:S03]  /*0060*/  ULDC.64 UR4, c[0x0][0x208] ;  /* 0x0000820000047ab9 */ /* 0x000fc60000000a00 */
[----:B------:R-:W4:Y:S08]  /*0070*/  LDC.64 R2, c[0x0][0x210] ;  /* 0x00008400ff027b82 */ /* 0x000f300000000a00 */
[----:B------:R-:W5:Y:S01]  /*0080*/  LDC.64 R6, c[0x0][0x220] ;  /* 0x00008800ff067b82 */ /* 0x000f620000000a00 */
[----:B-1----:R-:W-:-:S04]  /*0090*/  SHF.L.U32 R0, R0, 0x1, RZ ;  /* 0x0000000100007819 */ /* 0x002fc800000006ff */
[----:B------:R-:W-:Y:S02]  /*00a0*/  LOP3.LUT R0, R0, 0x3e, RZ, 0xc0, !PT ;  /* 0x0000003e00007812 */ /* 0x000fe400078ec0ff */
[----:B---3--:R-:W-:Y:S02]  /*00b0*/  SHF.R.S32.HI R8, RZ, 0x19, R11 ;  /* 0x00000019ff087819 */ /* 0x008fe4000001140b */
[----:B------:R-:W-:Y:S02]  /*00c0*/  LEA R11, R11, R0, 0x6 ;  /* 0x000000000b0b7211 */ /* 0x000fe400078e30ff */
[----:B------:R-:W-:Y:S02]  /*00d0*/  SGXT R0, R8, 0x1 ;  /* 0x000000010800781a */ /* 0x000fe40000000200 */
[----:B------:R-:W1:Y:S01]  /*00e0*/  LDC.64 R8, c[0x0][0x228] ;  /* 0x00008a00ff087b82 */ /* 0x000e620000000a00 */
[C---:B------:R-:W-:Y:S01]  /*00f0*/  ISETP.GE.AND P0, PT, R11.reuse, 0x40, PT ;  /* 0x000000400b00780c */ /* 0x040fe20003f06270 */
[----:B----4-:R-:W-:Y:S01]  /*0100*/  IMAD.WIDE R2, R11, 0x4, R2 ;  /* 0x000000040b027825 */ /* 0x010fe200078e0202 */
[----:B------:R-:W-:-:S03]  /*0110*/  LEA.HI R0, R0, R11, RZ, 0x2 ;  /* 0x0000000b00007211 */ /* 0x000fc600078f10ff */
[----:B-----5:R-:W-:Y:S01]  /*0120*/  IMAD.WIDE R6, R11, 0x4, R6 ;  /* 0x000000040b067825 */ /* 0x020fe200078e0206 */
[----:B------:R-:W-:-:S04]  /*0130*/  LOP3.LUT R0, R0, 0xfffffffc, RZ, 0xc0, !PT ;  /* 0xfffffffc00007812 */ /* 0x000fc800078ec0ff */
[----:B------:R-:W-:Y:S02]  /*0140*/  IADD3 R13, R11, -R0, RZ ;  /* 0x800000000b0d7210 */ /* 0x000fe40007ffe0ff */
[----:B------:R-:W-:Y:S01]  /*0150*/  CS2R R10, SRZ ;  /* 0x00000000000a7805 */ /* 0x000fe2000001ff00 */
[----:B------:R-:W3:Y:S02]  /*0160*/  @!P0 LDG.E.64 R14, desc[UR4][R2.64] ;  /* 0x00000004020e8981 */ /* 0x000ee4000c1e1b00 */
[----:B--2---:R-:W-:-:S03]  /*0170*/  IMAD.WIDE R4, R13, 0x4, R4 ;  /* 0x000000040d047825 */ /* 0x004fc600078e0204 */
[----:B------:R-:W2:Y:S04]  /*0180*/  @!P0 LDG.E.64 R10, desc[UR4][R6.64] ;  /* 0x00000004060a8981 */ /* 0x000ea8000c1e1b00 */
[----:B------:R-:W3:Y:S01]  /*0190*/  @!P0 LDG.E.EL.64 R16, desc[UR4][R4.64] ;  /* 0x0000000404108981 */ /* 0x000ee2000c2e1b00 */
[----:B-1----:R-:W-:Y:S01]  /*01a0*/  IMAD.WIDE R8, R13, 0x4, R8 ;  /* 0x000000040d087825 */ /* 0x002fe200078e0208 */
[----:B------:R-:W-:-:S06]  /*01b0*/  CS2R R12, SRZ ;  /* 0x00000000000c7805 */ /* 0x000fcc000001ff00 */
[----:B------:R-:W4:Y:S01]  /*01c0*/  @!P0 LDG.E.EL.64 R12, desc[UR4][R8.64] ;  /* 0x00000004080c8981 */ /* 0x000f22000c2e1b00 */
[----:B---3--:R-:W-:Y:S01]  /*01d0*/  FADD R19, R16, R14 ;  /* 0x0000000e10137221 */ /* 0x008fe20000000000 */
[----:B------:R-:W-:-:S03]  /*01e0*/  FADD R0, R17, R15 ;  /* 0x0000000f11007221 */ /* 0x000fc60000000000 */
[----:B--2---:R-:W-:Y:S01]  /*01f0*/  FADD R19, R19, R10 ;  /* 0x0000000a13137221 */ /* 0x004fe20000000000 */
[----:B------:R-:W-:-:S03]  /*0200*/  FADD R0, R0, R11 ;  /* 0x0000000b00007221 */ /* 0x000fc60000000000 */
[----:B----4-:R-:W-:Y:S01]  /*0210*/  FADD R12, R19, -R12 ;  /* 0x8000000c130c7221 */ /* 0x010fe20000000000 */
[----:B------:R-:W-:Y:S01]  /*0220*/  FADD R13, R0, -R13 ;  /* 0x8000000d000d7221 */ /* 0x000fe20000000000 */
[----:B------:R-:W-:Y:S06]  /*0230*/  @P0 EXIT ;  /* 0x000000000000094d */ /* 0x000fec0003800000 */
[----:B------:R-:W-:Y:S01]  /*0240*/  STG.E.64 desc[UR4][R2.64], R12 ;  /* 0x0000000c02007986 */ /* 0x000fe2000c101b04 */
[----:B------:R-:W-:Y:S05]  /*0250*/  EXIT ;  /* 0x000000000000794d */ /* 0x000fea0003800000 */
.L_x_0:
[----:B------:R-:W-:-:S00]  /*0260*/  BRA `(.L_x_0) ;  /* 0xfffffffc00fc7947 */ /* 0x000fc0000383ffff */
[----:B------:R-:W-:-:S00]  /*0270*/  NOP ;  /* 0x0000000000007918 */ /* 0x000fc00000000000 */
        /* <DEDUP_REMOVED lines=8> */
.L_x_1:


//--------------------- .nv.constant0.triton_poi_fused_add_convolution_native_batch_norm_backward_63 --------------------------
	.section	.nv.constant0.triton_poi_fused_add_convolution_native_batch_norm_backward_63,"a",@progbits
	.sectionflags	@""
	.align	4
.nv.constant0.triton_poi_fused_add_convolution_native_batch_norm_backward_63:
	.zero		564
